//
// Generated by NVIDIA NVVM Compiler
//
// Compiler Build ID: CL-36424714
// Cuda compilation tools, release 13.0, V13.0.88
// Based on NVVM 20.0.0
//

.version 9.0
.target sm_100
.address_size 64

	// .globl	_Z6kernelPii

.visible .entry _Z6kernelPii(
	.param .u64 .ptr .align 1 _Z6kernelPii_param_0,
	.param .u32 _Z6kernelPii_param_1
)
{
	.reg .b32 	%r<8>;
	.reg .b64 	%rd<5>;

	ld.param.u64 	%rd1, [_Z6kernelPii_param_0];
	ld.param.u32 	%r1, [_Z6kernelPii_param_1];
	cvta.to.global.u64 	%rd2, %rd1;
	mov.u32 	%r2, %ctaid.x;
	mov.u32 	%r3, %ntid.x;
	mov.u32 	%r4, %tid.x;
	mad.lo.s32 	%r5, %r2, %r3, %r4;
	mul.wide.s32 	%rd3, %r5, 4;
	add.s64 	%rd4, %rd2, %rd3;
	ld.global.u32 	%r6, [%rd4];
	add.s32 	%r7, %r6, %r1;
	st.global.u32 	[%rd4], %r7;
	ret;

}


// ===== COMPILED SASS (sm_100) =====

	.target	sm_100

	.elftype	@"ET_EXEC"


//--------------------- .note.nv.tkinfo           --------------------------
	.section	.note.nv.tkinfo,"",@"SHT_NOTE"
	.sectionflags	@"SHF_NOTE_NV_TKINFO"
	.tkinfo
        /*0018*/ 	.word	0x00000002
        /*0030*/ 	.string	""
        /*0030*/ 	.string	"ptxas"
        /*0030*/ 	.string	"Cuda compilation tools, release 13.0, V13.0.88"
        /*0030*/ 	.string	"Build cuda_13.0.r13.0/compiler.36424714_0"
        /*0030*/ 	.string	"-arch sm_100 -m 64 "



//--------------------- .note.nv.cuinfo           --------------------------
	.section	.note.nv.cuinfo,"",@"SHT_NOTE"
	.sectionflags	@"SHF_NOTE_NV_CUINFO"
        /*0018*/ 	.short	0x0002
        /*001a*/ 	.short	0x0064
        /*001c*/ 	.short	0x0082
	.zero		2


//--------------------- .nv.info                  --------------------------
	.section	.nv.info,"",@"SHT_CUDA_INFO"
	.align	4


	//----- nvinfo : EIATTR_REGCOUNT
	.align		4
        /*0000*/ 	.byte	0x04, 0x2f
        /*0002*/ 	.short	(.L_1 - .L_0)
	.align		4
.L_0:
        /*0004*/ 	.word	index@(_Z6kernelPii)
        /*0008*/ 	.word	0x00000008


	//----- nvinfo : EIATTR_FRAME_SIZE
	.align		4
.L_1:
        /*000c*/ 	.byte	0x04, 0x11
        /*000e*/ 	.short	(.L_3 - .L_2)
	.align		4
.L_2:
        /*0010*/ 	.word	index@(_Z6kernelPii)
        /*0014*/ 	.word	0x00000000


	//----- nvinfo : EIATTR_MIN_STACK_SIZE
	.align		4
.L_3:
        /*0018*/ 	.byte	0x04, 0x12
        /*001a*/ 	.short	(.L_5 - .L_4)
	.align		4
.L_4:
        /*001c*/ 	.word	index@(_Z6kernelPii)
        /*0020*/ 	.word	0x00000000
.L_5:


//--------------------- .nv.compat                --------------------------
	.section	.nv.compat,"",@"SHT_CUDA_COMPAT_INFO"
	.align	4
        /*0000*/ 	.byte	0x02, 0x09, 0x00, 0x00, 0x02, 0x02, 0x01, 0x00, 0x02, 0x05, 0x05, 0x00, 0x03, 0x07, 0x01, 0x01
        /*0010*/ 	.byte	0x02, 0x03, 0x00, 0x00, 0x02, 0x06, 0x01, 0x00, 0x04, 0x0b, 0x08, 0x00, 0x09, 0x00, 0x00, 0x00
        /*0020*/ 	.byte	0x00, 0x00, 0x00, 0x00


//--------------------- .nv.info._Z6kernelPii     --------------------------
	.section	.nv.info._Z6kernelPii,"",@"SHT_CUDA_INFO"
	.sectionflags	@""
	.align	4


	//----- nvinfo : EIATTR_CUDA_API_VERSION
	.align		4
        /*0000*/ 	.byte	0x04, 0x37
        /*0002*/ 	.short	(.L_7 - .L_6)
.L_6:
        /*0004*/ 	.word	0x00000082


	//----- nvinfo : EIATTR_KPARAM_INFO
	.align		4
.L_7:
        /*0008*/ 	.byte	0x04, 0x17
        /*000a*/ 	.short	(.L_9 - .L_8)
.L_8:
        /*000c*/ 	.word	0x00000000
        /*0010*/ 	.short	0x0001
        /*0012*/ 	.short	0x0008
        /*0014*/ 	.byte	0x00, 0xf0, 0x11, 0x00


	//----- nvinfo : EIATTR_KPARAM_INFO
	.align		4
.L_9:
        /*0018*/ 	.byte	0x04, 0x17
        /*001a*/ 	.short	(.L_11 - .L_10)
.L_10:
        /*001c*/ 	.word	0x00000000
        /*0020*/ 	.short	0x0000
        /*0022*/ 	.short	0x0000
        /*0024*/ 	.byte	0x00, 0xf5, 0x21, 0x00


	//----- nvinfo : EIATTR_SPARSE_MMA_MASK
	.align		4
.L_11:
        /*0028*/ 	.byte	0x03, 0x50
        /*002a*/ 	.short	0x0000


	//----- nvinfo : EIATTR_MAXREG_COUNT
	.align		4
        /*002c*/ 	.byte	0x03, 0x1b
        /*002e*/ 	.short	0x00ff


	//----- nvinfo : EIATTR_MERCURY_ISA_VERSION
	.align		4
        /*0030*/ 	.byte	0x03, 0x5f
        /*0032*/ 	.short	0x0101


	//----- nvinfo : EIATTR_VRC_CTA_INIT_COUNT
	.align		4
        /*0034*/ 	.byte	0x02, 0x4a
	.zero		1
	.zero		1


	//----- nvinfo : EIATTR_EXIT_INSTR_OFFSETS
	.align		4
        /*0038*/ 	.byte	0x04, 0x1c
        /*003a*/ 	.short	(.L_13 - .L_12)


	//   ....[0]....
.L_12:
        /*003c*/ 	.word	0x000000c0


	//----- nvinfo : EIATTR_CBANK_PARAM_SIZE
	.align		4
.L_13:
        /*0040*/ 	.byte	0x03, 0x19
        /*0042*/ 	.short	0x000c


	//----- nvinfo : EIATTR_PARAM_CBANK
	.align		4
        /*0044*/ 	.byte	0x04, 0x0a
        /*0046*/ 	.short	(.L_15 - .L_14)
	.align		4
.L_14:
        /*0048*/ 	.word	index@(.nv.constant0._Z6kernelPii)
        /*004c*/ 	.short	0x0380
        /*004e*/ 	.short	0x000c


	//----- nvinfo : EIATTR_SW_WAR
	.align		4
.L_15:
        /*0050*/ 	.byte	0x04, 0x36
        /*0052*/ 	.short	(.L_17 - .L_16)
.L_16:
        /*0054*/ 	.word	0x00000008
.L_17:


//--------------------- .nv.callgraph             --------------------------
	.section	.nv.callgraph,"",@"SHT_CUDA_CALLGRAPH"
	.align	4
	.sectionentsize	8
	.align		4
        /*0000*/ 	.word	0x00000000
	.align		4
        /*0004*/ 	.word	0xffffffff
	.align		4
        /*0008*/ 	.word	0x00000000
	.align		4
        /*000c*/ 	.word	0xfffffffe
	.align		4
        /*0010*/ 	.word	0x00000000
	.align		4
        /*0014*/ 	.word	0xfffffffd
	.align		4
        /*0018*/ 	.word	0x00000000
	.align		4
        /*001c*/ 	.word	0xfffffffc


//--------------------- .text._Z6kernelPii        --------------------------
	.section	.text._Z6kernelPii,"ax",@progbits
	.align	128
        .global         _Z6kernelPii
        .type           _Z6kernelPii,@function
        .size           _Z6kernelPii,(.L_x_1 - _Z6kernelPii)
        .other          _Z6kernelPii,@"STO_CUDA_ENTRY STV_DEFAULT"
_Z6kernelPii:
.text._Z6kernelPii:
[----:B------:R-:W-:Y:S01]  /*0000*/  LDC R1, c[0x0][0x37c] ;  /* 0x0000df00ff017b82 */ /* 0x000fe20000000800 */
[----:B------:R-:W0:Y:S07]  /*0010*/  S2R R0, SR_TID.X ;  /* 0x0000000000007919 */ /* 0x000e2e0000002100 */
[----:B------:R-:W0:Y:S01]  /*0020*/  S2UR UR6, SR_CTAID.X ;  /* 0x00000000000679c3 */ /* 0x000e220000002500 */
[----:B------:R-:W1:Y:S07]  /*0030*/  LDCU.64 UR4, c[0x0][0x358] ;  /* 0x00006b00ff0477ac */ /* 0x000e6e0008000a00 */
[----:B------:R-:W0:Y:S08]  /*0040*/  LDC R5, c[0x0][0x360] ;  /* 0x0000d800ff057b82 */ /* 0x000e300000000800 */
[----:B------:R-:W2:Y:S01]  /*0050*/  LDC.64 R2, c[0x0][0x380] ;  /* 0x0000e000ff027b82 */ /* 0x000ea20000000a00 */
[----:B0-----:R-:W-:Y:S01]  /*0060*/  IMAD R5, R5, UR6, R0 ;  /* 0x0000000605057c24 */ /* 0x001fe2000f8e0200 */
[----:B------:R-:W0:Y:S03]  /*0070*/  LDCU UR6, c[0x0][0x388] ;  /* 0x00007100ff0677ac */ /* 0x000e260008000800 */
[----:B--2---:R-:W-:-:S05]  /*0080*/  IMAD.WIDE R2, R5, 0x4, R2 ;  /* 0x0000000405027825 */ /* 0x004fca00078e0202 */
[----:B-1----:R-:W0:Y:S02]  /*0090*/  LDG.E R0, desc[UR4][R2.64] ;  /* 0x0000000402007981 */ /* 0x002e24000c1e1900 */
[----:B0-----:R-:W-:-:S05]  /*00a0*/  IADD3 R5, PT, PT, R0, UR6, RZ ;  /* 0x0000000600057c10 */ /* 0x001fca000fffe0ff */
[----:B------:R-:W-:Y:S01]  /*00b0*/  STG.E desc[UR4][R2.64], R5 ;  /* 0x0000000502007986 */ /* 0x000fe2000c101904 */
[----:B------:R-:W-:Y:S05]  /*00c0*/  EXIT ;  /* 0x000000000000794d */ /* 0x000fea0003800000 */
.L_x_0:
[----:B------:R-:W-:-:S00]  /*00d0*/  BRA `(.L_x_0) ;  /* 0xfffffffc00fc7947 */ /* 0x000fc0000383ffff */
[----:B------:R-:W-:-:S00]  /*00e0*/  NOP ;  /* 0x0000000000007918 */ /* 0x000fc00000000000 */
        /* <DEDUP_REMOVED lines=9> */
.L_x_1:


//--------------------- .nv.shared.reserved.0     --------------------------
	.section	.nv.shared.reserved.0,"aw",@nobits
	.weak		__nv_reservedSMEM_offset_0_alias
	.size		__nv_reservedSMEM_offset_0_alias, 0, 64
	.other		__nv_reservedSMEM_offset_0_alias,@"STO_CUDA_RESERVED_SHARED STV_DEFAULT"
__nv_reservedSMEM_offset_0_alias:
	.zero		0
	.zero		64


//--------------------- .nv.constant0._Z6kernelPii --------------------------
	.section	.nv.constant0._Z6kernelPii,"a",@progbits
	.sectionflags	@""
	.align	4
.nv.constant0._Z6kernelPii:
	.zero		908


//--------------------- SYMBOLS --------------------------

	.type		.nv.reservedSmem.offset0,@object
	.size		.nv.reservedSmem.offset0,0x4
